//
// Generated by NVIDIA NVVM Compiler
//
// Compiler Build ID: CL-36424714
// Cuda compilation tools, release 13.0, V13.0.88
// Based on NVVM 20.0.0
//

.version 9.0
.target sm_100
.address_size 64

	// .globl	_Z13matmul_kernelPfS_S_i

.visible .entry _Z13matmul_kernelPfS_S_i(
	.param .u64 .ptr .align 1 _Z13matmul_kernelPfS_S_i_param_0,
	.param .u64 .ptr .align 1 _Z13matmul_kernelPfS_S_i_param_1,
	.param .u64 .ptr .align 1 _Z13matmul_kernelPfS_S_i_param_2,
	.param .u32 _Z13matmul_kernelPfS_S_i_param_3
)
{
	.reg .pred 	%p<11>;
	.reg .b32 	%r<46>;
	.reg .b32 	%f<68>;
	.reg .b64 	%rd<53>;

	ld.param.u64 	%rd11, [_Z13matmul_kernelPfS_S_i_param_0];
	ld.param.u64 	%rd12, [_Z13matmul_kernelPfS_S_i_param_1];
	ld.param.u32 	%r19, [_Z13matmul_kernelPfS_S_i_param_3];
	cvta.to.global.u64 	%rd1, %rd12;
	cvta.to.global.u64 	%rd2, %rd11;
	mov.u32 	%r20, %ctaid.y;
	mov.u32 	%r21, %ntid.y;
	mul.lo.s32 	%r22, %r20, %r21;
	mov.u32 	%r23, %tid.y;
	mul.lo.s32 	%r1, %r22, %r23;
	mov.u32 	%r24, %ctaid.x;
	mov.u32 	%r25, %ntid.x;
	mul.lo.s32 	%r26, %r24, %r25;
	mov.u32 	%r27, %tid.x;
	mul.lo.s32 	%r2, %r26, %r27;
	max.s32 	%r28, %r1, %r2;
	setp.ge.s32 	%p1, %r28, %r19;
	@%p1 bra 	$L__BB0_14;
	setp.lt.s32 	%p2, %r19, 1;
	mov.f32 	%f67, 0f00000000;
	@%p2 bra 	$L__BB0_13;
	mul.lo.s32 	%r3, %r19, %r1;
	and.b32  	%r4, %r19, 7;
	setp.lt.u32 	%p3, %r19, 8;
	mov.f32 	%f67, 0f00000000;
	mov.b32 	%r44, 0;
	@%p3 bra 	$L__BB0_5;
	and.b32  	%r30, %r19, 2147483640;
	neg.s32 	%r42, %r30;
	mul.wide.u32 	%rd13, %r19, 4;
	add.s64 	%rd3, %rd1, %rd13;
	mul.wide.u32 	%rd14, %r19, 8;
	add.s64 	%rd4, %rd1, %rd14;
	mul.wide.u32 	%rd15, %r19, 12;
	add.s64 	%rd5, %rd1, %rd15;
	mul.wide.u32 	%rd16, %r19, 16;
	add.s64 	%rd6, %rd1, %rd16;
	mul.wide.u32 	%rd17, %r19, 20;
	add.s64 	%rd7, %rd1, %rd17;
	mul.wide.u32 	%rd18, %r19, 24;
	add.s64 	%rd8, %rd1, %rd18;
	mul.wide.u32 	%rd19, %r19, 28;
	add.s64 	%rd9, %rd1, %rd19;
	mov.f32 	%f67, 0f00000000;
	mov.u32 	%r40, %r3;
	mov.u32 	%r41, %r2;
$L__BB0_4:
	.pragma "nounroll";
	and.b32  	%r44, %r19, 2147483640;
	mul.wide.s32 	%rd20, %r41, 4;
	add.s64 	%rd21, %rd3, %rd20;
	add.s64 	%rd22, %rd4, %rd20;
	add.s64 	%rd23, %rd5, %rd20;
	add.s64 	%rd24, %rd6, %rd20;
	add.s64 	%rd25, %rd7, %rd20;
	add.s64 	%rd26, %rd8, %rd20;
	add.s64 	%rd27, %rd9, %rd20;
	add.s64 	%rd28, %rd1, %rd20;
	mul.wide.s32 	%rd29, %r40, 4;
	add.s64 	%rd30, %rd2, %rd29;
	ld.global.f32 	%f17, [%rd30];
	ld.global.f32 	%f18, [%rd28];
	fma.rn.f32 	%f19, %f17, %f18, %f67;
	ld.global.f32 	%f20, [%rd30+4];
	ld.global.f32 	%f21, [%rd21];
	fma.rn.f32 	%f22, %f20, %f21, %f19;
	ld.global.f32 	%f23, [%rd30+8];
	ld.global.f32 	%f24, [%rd22];
	fma.rn.f32 	%f25, %f23, %f24, %f22;
	ld.global.f32 	%f26, [%rd30+12];
	ld.global.f32 	%f27, [%rd23];
	fma.rn.f32 	%f28, %f26, %f27, %f25;
	ld.global.f32 	%f29, [%rd30+16];
	ld.global.f32 	%f30, [%rd24];
	fma.rn.f32 	%f31, %f29, %f30, %f28;
	ld.global.f32 	%f32, [%rd30+20];
	ld.global.f32 	%f33, [%rd25];
	fma.rn.f32 	%f34, %f32, %f33, %f31;
	ld.global.f32 	%f35, [%rd30+24];
	ld.global.f32 	%f36, [%rd26];
	fma.rn.f32 	%f37, %f35, %f36, %f34;
	ld.global.f32 	%f38, [%rd30+28];
	ld.global.f32 	%f39, [%rd27];
	fma.rn.f32 	%f67, %f38, %f39, %f37;
	add.s32 	%r42, %r42, 8;
	shl.b32 	%r31, %r19, 3;
	add.s32 	%r41, %r41, %r31;
	add.s32 	%r40, %r40, 8;
	setp.ne.s32 	%p4, %r42, 0;
	@%p4 bra 	$L__BB0_4;
$L__BB0_5:
	setp.eq.s32 	%p5, %r4, 0;
	@%p5 bra 	$L__BB0_13;
	and.b32  	%r14, %r19, 3;
	setp.lt.u32 	%p6, %r4, 4;
	@%p6 bra 	$L__BB0_8;
	add.s32 	%r32, %r44, %r3;
	mul.wide.s32 	%rd31, %r32, 4;
	add.s64 	%rd32, %rd2, %rd31;
	ld.global.f32 	%f41, [%rd32];
	mad.lo.s32 	%r33, %r44, %r19, %r2;
	mul.wide.s32 	%rd33, %r33, 4;
	add.s64 	%rd34, %rd1, %rd33;
	ld.global.f32 	%f42, [%rd34];
	fma.rn.f32 	%f43, %f41, %f42, %f67;
	ld.global.f32 	%f44, [%rd32+4];
	mul.wide.u32 	%rd35, %r19, 4;
	add.s64 	%rd36, %rd34, %rd35;
	ld.global.f32 	%f45, [%rd36];
	fma.rn.f32 	%f46, %f44, %f45, %f43;
	ld.global.f32 	%f47, [%rd32+8];
	add.s64 	%rd37, %rd36, %rd35;
	ld.global.f32 	%f48, [%rd37];
	fma.rn.f32 	%f49, %f47, %f48, %f46;
	ld.global.f32 	%f50, [%rd32+12];
	add.s64 	%rd38, %rd37, %rd35;
	ld.global.f32 	%f51, [%rd38];
	fma.rn.f32 	%f67, %f50, %f51, %f49;
	add.s32 	%r44, %r44, 4;
$L__BB0_8:
	setp.eq.s32 	%p7, %r14, 0;
	@%p7 bra 	$L__BB0_13;
	setp.eq.s32 	%p8, %r14, 1;
	@%p8 bra 	$L__BB0_11;
	add.s32 	%r34, %r44, %r3;
	mul.wide.s32 	%rd39, %r34, 4;
	add.s64 	%rd40, %rd2, %rd39;
	ld.global.f32 	%f53, [%rd40];
	mad.lo.s32 	%r35, %r44, %r19, %r2;
	mul.wide.s32 	%rd41, %r35, 4;
	add.s64 	%rd42, %rd1, %rd41;
	ld.global.f32 	%f54, [%rd42];
	fma.rn.f32 	%f55, %f53, %f54, %f67;
	ld.global.f32 	%f56, [%rd40+4];
	mul.wide.u32 	%rd43, %r19, 4;
	add.s64 	%rd44, %rd42, %rd43;
	ld.global.f32 	%f57, [%rd44];
	fma.rn.f32 	%f67, %f56, %f57, %f55;
	add.s32 	%r44, %r44, 2;
$L__BB0_11:
	and.b32  	%r36, %r19, 1;
	setp.eq.b32 	%p9, %r36, 1;
	not.pred 	%p10, %p9;
	@%p10 bra 	$L__BB0_13;
	add.s32 	%r37, %r44, %r3;
	mul.wide.s32 	%rd45, %r37, 4;
	add.s64 	%rd46, %rd2, %rd45;
	ld.global.f32 	%f58, [%rd46];
	mad.lo.s32 	%r38, %r44, %r19, %r2;
	mul.wide.s32 	%rd47, %r38, 4;
	add.s64 	%rd48, %rd1, %rd47;
	ld.global.f32 	%f59, [%rd48];
	fma.rn.f32 	%f67, %f58, %f59, %f67;
$L__BB0_13:
	ld.param.u64 	%rd52, [_Z13matmul_kernelPfS_S_i_param_2];
	mad.lo.s32 	%r39, %r19, %r1, %r2;
	cvta.to.global.u64 	%rd49, %rd52;
	mul.wide.s32 	%rd50, %r39, 4;
	add.s64 	%rd51, %rd49, %rd50;
	st.global.f32 	[%rd51], %f67;
$L__BB0_14:
	ret;

}


// ===== COMPILED SASS (sm_100) =====

	.target	sm_100

	.elftype	@"ET_EXEC"


//--------------------- .note.nv.tkinfo           --------------------------
	.section	.note.nv.tkinfo,"",@"SHT_NOTE"
	.sectionflags	@"SHF_NOTE_NV_TKINFO"
	.tkinfo
        /*0018*/ 	.word	0x00000002
        /*0030*/ 	.string	""
        /*0030*/ 	.string	"ptxas"
        /*0030*/ 	.string	"Cuda compilation tools, release 13.0, V13.0.88"
        /*0030*/ 	.string	"Build cuda_13.0.r13.0/compiler.36424714_0"
        /*0030*/ 	.string	"-arch sm_100 -m 64 "



//--------------------- .note.nv.cuinfo           --------------------------
	.section	.note.nv.cuinfo,"",@"SHT_NOTE"
	.sectionflags	@"SHF_NOTE_NV_CUINFO"
        /*0018*/ 	.short	0x0002
        /*001a*/ 	.short	0x0064
        /*001c*/ 	.short	0x0082
	.zero		2


//--------------------- .nv.info                  --------------------------
	.section	.nv.info,"",@"SHT_CUDA_INFO"
	.align	4


	//----- nvinfo : EIATTR_REGCOUNT
	.align		4
        /*0000*/ 	.byte	0x04, 0x2f
        /*0002*/ 	.short	(.L_1 - .L_0)
	.align		4
.L_0:
        /*0004*/ 	.word	index@(_Z13matmul_kernelPfS_S_i)
        /*0008*/ 	.word	0x0000001f


	//----- nvinfo : EIATTR_FRAME_SIZE
	.align		4
.L_1:
        /*000c*/ 	.byte	0x04, 0x11
        /*000e*/ 	.short	(.L_3 - .L_2)
	.align		4
.L_2:
        /*0010*/ 	.word	index@(_Z13matmul_kernelPfS_S_i)
        /*0014*/ 	.word	0x00000000


	//----- nvinfo : EIATTR_MIN_STACK_SIZE
	.align		4
.L_3:
        /*0018*/ 	.byte	0x04, 0x12
        /*001a*/ 	.short	(.L_5 - .L_4)
	.align		4
.L_4:
        /*001c*/ 	.word	index@(_Z13matmul_kernelPfS_S_i)
        /*0020*/ 	.word	0x00000000
.L_5:


//--------------------- .nv.compat                --------------------------
	.section	.nv.compat,"",@"SHT_CUDA_COMPAT_INFO"
	.align	4
        /*0000*/ 	.byte	0x02, 0x09, 0x00, 0x00, 0x02, 0x02, 0x01, 0x00, 0x02, 0x05, 0x05, 0x00, 0x03, 0x07, 0x01, 0x01
        /*0010*/ 	.byte	0x02, 0x03, 0x00, 0x00, 0x02, 0x06, 0x01, 0x00, 0x04, 0x0b, 0x08, 0x00, 0x09, 0x00, 0x00, 0x00
        /*0020*/ 	.byte	0x00, 0x00, 0x00, 0x00


//--------------------- .nv.info._Z13matmul_kernelPfS_S_i --------------------------
	.section	.nv.info._Z13matmul_kernelPfS_S_i,"",@"SHT_CUDA_INFO"
	.sectionflags	@""
	.align	4


	//----- nvinfo : EIATTR_CUDA_API_VERSION
	.align		4
        /*0000*/ 	.byte	0x04, 0x37
        /*0002*/ 	.short	(.L_7 - .L_6)
.L_6:
        /*0004*/ 	.word	0x00000082


	//----- nvinfo : EIATTR_KPARAM_INFO
	.align		4
.L_7:
        /*0008*/ 	.byte	0x04, 0x17
        /*000a*/ 	.short	(.L_9 - .L_8)
.L_8:
        /*000c*/ 	.word	0x00000000
        /*0010*/ 	.short	0x0003
        /*0012*/ 	.short	0x0018
        /*0014*/ 	.byte	0x00, 0xf0, 0x11, 0x00


	//----- nvinfo : EIATTR_KPARAM_INFO
	.align		4
.L_9:
        /*0018*/ 	.byte	0x04, 0x17
        /*001a*/ 	.short	(.L_11 - .L_10)
.L_10:
        /*001c*/ 	.word	0x00000000
        /*0020*/ 	.short	0x0002
        /*0022*/ 	.short	0x0010
        /*0024*/ 	.byte	0x00, 0xf5, 0x21, 0x00


	//----- nvinfo : EIATTR_KPARAM_INFO
	.align		4
.L_11:
        /*0028*/ 	.byte	0x04, 0x17
        /*002a*/ 	.short	(.L_13 - .L_12)
.L_12:
        /*002c*/ 	.word	0x00000000
        /*0030*/ 	.short	0x0001
        /*0032*/ 	.short	0x0008
        /*0034*/ 	.byte	0x00, 0xf5, 0x21, 0x00


	//----- nvinfo : EIATTR_KPARAM_INFO
	.align		4
.L_13:
        /*0038*/ 	.byte	0x04, 0x17
        /*003a*/ 	.short	(.L_15 - .L_14)
.L_14:
        /*003c*/ 	.word	0x00000000
        /*0040*/ 	.short	0x0000
        /*0042*/ 	.short	0x0000
        /*0044*/ 	.byte	0x00, 0xf5, 0x21, 0x00


	//----- nvinfo : EIATTR_SPARSE_MMA_MASK
	.align		4
.L_15:
        /*0048*/ 	.byte	0x03, 0x50
        /*004a*/ 	.short	0x0000


	//----- nvinfo : EIATTR_MAXREG_COUNT
	.align		4
        /*004c*/ 	.byte	0x03, 0x1b
        /*004e*/ 	.short	0x00ff


	//----- nvinfo : EIATTR_MERCURY_ISA_VERSION
	.align		4
        /*0050*/ 	.byte	0x03, 0x5f
        /*0052*/ 	.short	0x0101


	//----- nvinfo : EIATTR_VRC_CTA_INIT_COUNT
	.align		4
        /*0054*/ 	.byte	0x02, 0x4a
	.zero		1
	.zero		1


	//----- nvinfo : EIATTR_EXIT_INSTR_OFFSETS
	.align		4
        /*0058*/ 	.byte	0x04, 0x1c
        /*005a*/ 	.short	(.L_17 - .L_16)


	//   ....[0]....
.L_16:
        /*005c*/ 	.word	0x000000e0


	//   ....[1]....
        /*0060*/ 	.word	0x00000a20


	//----- nvinfo : EIATTR_CBANK_PARAM_SIZE
	.align		4
.L_17:
        /*0064*/ 	.byte	0x03, 0x19
        /*0066*/ 	.short	0x001c


	//----- nvinfo : EIATTR_PARAM_CBANK
	.align		4
        /*0068*/ 	.byte	0x04, 0x0a
        /*006a*/ 	.short	(.L_19 - .L_18)
	.align		4
.L_18:
        /*006c*/ 	.word	index@(.nv.constant0._Z13matmul_kernelPfS_S_i)
        /*0070*/ 	.short	0x0380
        /*0072*/ 	.short	0x001c


	//----- nvinfo : EIATTR_SW_WAR
	.align		4
.L_19:
        /*0074*/ 	.byte	0x04, 0x36
        /*0076*/ 	.short	(.L_21 - .L_20)
.L_20:
        /*0078*/ 	.word	0x00000008
.L_21:


//--------------------- .nv.callgraph             --------------------------
	.section	.nv.callgraph,"",@"SHT_CUDA_CALLGRAPH"
	.align	4
	.sectionentsize	8
	.align		4
        /*0000*/ 	.word	0x00000000
	.align		4
        /*0004*/ 	.word	0xffffffff
	.align		4
        /*0008*/ 	.word	0x00000000
	.align		4
        /*000c*/ 	.word	0xfffffffe
	.align		4
        /*0010*/ 	.word	0x00000000
	.align		4
        /*0014*/ 	.word	0xfffffffd
	.align		4
        /*0018*/ 	.word	0x00000000
	.align		4
        /*001c*/ 	.word	0xfffffffc


//--------------------- .text._Z13matmul_kernelPfS_S_i --------------------------
	.section	.text._Z13matmul_kernelPfS_S_i,"ax",@progbits
	.align	128
        .global         _Z13matmul_kernelPfS_S_i
        .type           _Z13matmul_kernelPfS_S_i,@function
        .size           _Z13matmul_kernelPfS_S_i,(.L_x_5 - _Z13matmul_kernelPfS_S_i)
        .other          _Z13matmul_kernelPfS_S_i,@"STO_CUDA_ENTRY STV_DEFAULT"
_Z13matmul_kernelPfS_S_i:
.text._Z13matmul_kernelPfS_S_i:
[----:B------:R-:W-:Y:S01]  /*0000*/  LDC R1, c[0x0][0x37c] ;  /* 0x0000df00ff017b82 */ /* 0x000fe20000000800 */
[----:B------:R-:W0:Y:S07]  /*0010*/  S2R R0, SR_TID.Y ;  /* 0x0000000000007919 */ /* 0x000e2e0000002200 */
[----:B------:R-:W1:Y:S01]  /*0020*/  S2UR UR4, SR_CTAID.Y ;  /* 0x00000000000479c3 */ /* 0x000e620000002600 */
[----:B------:R-:W1:Y:S01]  /*0030*/  LDCU UR5, c[0x0][0x364] ;  /* 0x00006c80ff0577ac */ /* 0x000e620008000800 */
[----:B------:R-:W2:Y:S01]  /*0040*/  S2R R13, SR_TID.X ;  /* 0x00000000000d7919 */ /* 0x000ea20000002100 */
[----:B------:R-:W3:Y:S05]  /*0050*/  LDCU UR7, c[0x0][0x360] ;  /* 0x00006c00ff0777ac */ /* 0x000eea0008000800 */
[----:B------:R-:W3:Y:S01]  /*0060*/  S2UR UR6, SR_CTAID.X ;  /* 0x00000000000679c3 */ /* 0x000ee20000002500 */
[----:B------:R-:W4:Y:S01]  /*0070*/  LDCU UR18, c[0x0][0x398] ;  /* 0x00007300ff1277ac */ /* 0x000f220008000800 */
[----:B-1----:R-:W-:-:S06]  /*0080*/  UIMAD UR4, UR4, UR5, URZ ;  /* 0x00000005040472a4 */ /* 0x002fcc000f8e02ff */
[----:B0-----:R-:W-:Y:S01]  /*0090*/  IMAD R0, R0, UR4, RZ ;  /* 0x0000000400007c24 */ /* 0x001fe2000f8e02ff */
[----:B---3--:R-:W-:-:S06]  /*00a0*/  UIMAD UR5, UR6, UR7, URZ ;  /* 0x00000007060572a4 */ /* 0x008fcc000f8e02ff */
[----:B--2---:R-:W-:-:S05]  /*00b0*/  IMAD R13, R13, UR5, RZ ;  /* 0x000000050d0d7c24 */ /* 0x004fca000f8e02ff */
[----:B------:R-:W-:-:S04]  /*00c0*/  VIMNMX R2, PT, PT, R0, R13, !PT ;  /* 0x0000000d00027248 */ /* 0x000fc80007fe0100 */
[----:B----4-:R-:W-:-:S13]  /*00d0*/  ISETP.GE.AND P0, PT, R2, UR18, PT ;  /* 0x0000001202007c0c */ /* 0x010fda000bf06270 */
[----:B------:R-:W-:Y:S05]  /*00e0*/  @P0 EXIT ;  /* 0x000000000000094d */ /* 0x000fea0003800000 */
[----:B------:R-:W-:Y:S01]  /*00f0*/  UISETP.GE.AND UP0, UPT, UR18, 0x1, UPT ;  /* 0x000000011200788c */ /* 0x000fe2000bf06270 */
[----:B------:R-:W-:Y:S01]  /*0100*/  HFMA2 R12, -RZ, RZ, 0, 0 ;  /* 0x00000000ff0c7431 */ /* 0x000fe200000001ff */
[----:B------:R-:W0:Y:S07]  /*0110*/  LDCU.64 UR16, c[0x0][0x358] ;  /* 0x00006b00ff1077ac */ /* 0x000e2e0008000a00 */
[----:B------:R-:W-:Y:S05]  /*0120*/  BRA.U !UP0, `(.L_x_0) ;  /* 0x00000009082c7547 */ /* 0x000fea000b800000 */
[----:B------:R-:W-:Y:S02]  /*0130*/  UISETP.GE.U32.AND UP0, UPT, UR18, 0x8, UPT ;  /* 0x000000081200788c */ /* 0x000fe4000bf06070 */
[----:B------:R-:W-:Y:S01]  /*0140*/  IMAD R14, R0, UR18, RZ ;  /* 0x00000012000e7c24 */ /* 0x000fe2000f8e02ff */
[----:B------:R-:W-:Y:S01]  /*0150*/  MOV R12, RZ ;  /* 0x000000ff000c7202 */ /* 0x000fe20000000f00 */
[----:B------:R-:W-:-:S05]  /*0160*/  UMOV UR4, URZ ;  /* 0x000000ff00047c82 */ /* 0x000fca0008000000 */
[----:B------:R-:W-:Y:S05]  /*0170*/  BRA.U !UP0, `(.L_x_1) ;  /* 0x0000000108f87547 */ /* 0x000fea000b800000 */
[----:B------:R-:W1:Y:S01]  /*0180*/  LDCU.64 UR20, c[0x0][0x388] ;  /* 0x00007100ff1477ac */ /* 0x000e620008000a00 */
[----:B------:R-:W-:Y:S02]  /*0190*/  MOV R12, RZ ;  /* 0x000000ff000c7202 */ /* 0x000fe40000000f00 */
[----:B------:R-:W-:Y:S01]  /*01a0*/  MOV R15, R13 ;  /* 0x0000000d000f7202 */ /* 0x000fe20000000f00 */
[----:B------:R-:W-:-:S04]  /*01b0*/  ULOP3.LUT UR4, UR18, 0x7ffffff8, URZ, 0xc0, !UPT ;  /* 0x7ffffff812047892 */ /* 0x000fc8000f8ec0ff */
[----:B------:R-:W-:Y:S02]  /*01c0*/  UIADD3 UR4, UPT, UPT, -UR4, URZ, URZ ;  /* 0x000000ff04047290 */ /* 0x000fe4000fffe1ff */
[----:B-1----:R-:W-:Y:S02]  /*01d0*/  UIMAD.WIDE.U32 UR6, UR18, 0xc, UR20 ;  /* 0x0000000c120678a5 */ /* 0x002fe4000f8e0014 */
[----:B------:R-:W-:Y:S02]  /*01e0*/  UIMAD.WIDE.U32 UR8, UR18, 0x10, UR20 ;  /* 0x00000010120878a5 */ /* 0x000fe4000f8e0014 */
[----:B------:R-:W-:Y:S02]  /*01f0*/  UIMAD.WIDE.U32 UR10, UR18, 0x14, UR20 ;  /* 0x00000014120a78a5 */ /* 0x000fe4000f8e0014 */
[----:B------:R-:W-:Y:S02]  /*0200*/  UIMAD.WIDE.U32 UR12, UR18, 0x18, UR20 ;  /* 0x00000018120c78a5 */ /* 0x000fe4000f8e0014 */
[----:B------:R-:W-:-:S12]  /*0210*/  UIMAD.WIDE.U32 UR14, UR18, 0x1c, UR20 ;  /* 0x0000001c120e78a5 */ /* 0x000fd8000f8e0014 */
.L_x_2:
[----:B------:R-:W1:Y:S01]  /*0220*/  LDC.64 R2, c[0x0][0x380] ;  /* 0x0000e000ff027b82 */ /* 0x000e620000000a00 */
[----:B------:R-:W-:Y:S01]  /*0230*/  HFMA2 R8, -RZ, RZ, 0, 2.384185791015625e-07 ;  /* 0x00000004ff087431 */ /* 0x000fe200000001ff */
[----:B------:R-:W-:Y:S02]  /*0240*/  UIMAD.WIDE.U32 UR24, UR18, 0x4, UR20 ;  /* 0x00000004121878a5 */ /* 0x000fe4000f8e0014 */
[----:B------:R-:W-:-:S04]  /*0250*/  UIMAD.WIDE.U32 UR22, UR18, 0x8, UR20 ;  /* 0x00000008121678a5 */ /* 0x000fc8000f8e0014 */
[----:B------:R-:W-:Y:S02]  /*0260*/  MOV R4, UR24 ;  /* 0x0000001800047c02 */ /* 0x000fe40008000f00 */
[----:B------:R-:W-:Y:S01]  /*0270*/  MOV R5, UR25 ;  /* 0x0000001900057c02 */ /* 0x000fe20008000f00 */
[C---:B------:R-:W-:Y:S01]  /*0280*/  IMAD.WIDE R8, R15.reuse, R8, UR20 ;  /* 0x000000140f087e25 */ /* 0x040fe2000f8e0208 */
[----:B------:R-:W-:Y:S02]  /*0290*/  MOV R6, UR22 ;  /* 0x0000001600067c02 */ /* 0x000fe40008000f00 */
[----:B------:R-:W-:Y:S01]  /*02a0*/  MOV R7, UR23 ;  /* 0x0000001700077c02 */ /* 0x000fe20008000f00 */
[----:B------:R-:W-:Y:S01]  /*02b0*/  IMAD.WIDE R4, R15, 0x4, R4 ;  /* 0x000000040f047825 */ /* 0x000fe200078e0204 */
[----:B0-----:R0:W2:Y:S03]  /*02c0*/  LDG.E R20, desc[UR16][R8.64] ;  /* 0x0000001008147981 */ /* 0x0010a6000c1e1900 */
[----:B------:R-:W-:-:S02]  /*02d0*/  HFMA2 R10, -RZ, RZ, 0, 2.384185791015625e-07 ;  /* 0x00000004ff0a7431 */ /* 0x000fc400000001ff */
[----:B-1----:R-:W-:Y:S01]  /*02e0*/  IMAD.WIDE R2, R14, 0x4, R2 ;  /* 0x000000040e027825 */ /* 0x002fe200078e0202 */
[----:B------:R-:W-:Y:S01]  /*02f0*/  MOV R24, 0x4 ;  /* 0x0000000400187802 */ /* 0x000fe20000000f00 */
[----:B------:R1:W3:Y:S04]  /*0300*/  LDG.E R19, desc[UR16][R4.64] ;  /* 0x0000001004137981 */ /* 0x0002e8000c1e1900 */
[----:B------:R-:W2:Y:S01]  /*0310*/  LDG.E R21, desc[UR16][R2.64] ;  /* 0x0000001002157981 */ /* 0x000ea2000c1e1900 */
[----:B------:R-:W-:-:S03]  /*0320*/  IMAD.WIDE R6, R15, 0x4, R6 ;  /* 0x000000040f067825 */ /* 0x000fc600078e0206 */
[----:B------:R-:W3:Y:S01]  /*0330*/  LDG.E R18, desc[UR16][R2.64+0x4] ;  /* 0x0000041002127981 */ /* 0x000ee2000c1e1900 */
[C---:B------:R-:W-:Y:S01]  /*0340*/  IMAD.WIDE R24, R15.reuse, R24, UR6 ;  /* 0x000000060f187e25 */ /* 0x040fe2000f8e0218 */
[----:B------:R-:W-:Y:S02]  /*0350*/  MOV R26, 0x4 ;  /* 0x00000004001a7802 */ /* 0x000fe40000000f00 */
[----:B------:R4:W5:Y:S01]  /*0360*/  LDG.E R17, desc[UR16][R6.64] ;  /* 0x0000001006117981 */ /* 0x000962000c1e1900 */
[----:B0-----:R-:W-:-:S03]  /*0370*/  IMAD.WIDE R8, R15, R10, UR8 ;  /* 0x000000080f087e25 */ /* 0x001fc6000f8e020a */
[----:B------:R-:W5:Y:S01]  /*0380*/  LDG.E R16, desc[UR16][R2.64+0x8] ;  /* 0x0000081002107981 */ /* 0x000f62000c1e1900 */
[----:B------:R-:W-:Y:S02]  /*0390*/  HFMA2 R28, -RZ, RZ, 0, 2.384185791015625e-07 ;  /* 0x00000004ff1c7431 */ /* 0x000fe400000001ff */
[C---:B-1----:R-:W-:Y:S01]  /*03a0*/  IMAD.WIDE R4, R15.reuse, R26, UR10 ;  /* 0x0000000a0f047e25 */ /* 0x042fe2000f8e021a */
[----:B------:R-:W5:Y:S04]  /*03b0*/  LDG.E R23, desc[UR16][R24.64] ;  /* 0x0000001018177981 */ /* 0x000f68000c1e1900 */
[----:B------:R-:W5:Y:S01]  /*03c0*/  LDG.E R22, desc[UR16][R2.64+0xc] ;  /* 0x00000c1002167981 */ /* 0x000f62000c1e1900 */
[----:B----4-:R-:W-:-:S03]  /*03d0*/  IMAD.WIDE R6, R15, R10, UR12 ;  /* 0x0000000c0f067e25 */ /* 0x010fc6000f8e020a */
[----:B------:R-:W4:Y:S04]  /*03e0*/  LDG.E R9, desc[UR16][R8.64] ;  /* 0x0000001008097981 */ /* 0x000f28000c1e1900 */
[----:B------:R-:W4:Y:S01]  /*03f0*/  LDG.E R26, desc[UR16][R2.64+0x10] ;  /* 0x00001010021a7981 */ /* 0x000f22000c1e1900 */
[----:B------:R-:W-:-:S03]  /*0400*/  IMAD.WIDE R10, R15, R28, UR14 ;  /* 0x0000000e0f0a7e25 */ /* 0x000fc6000f8e021c */
[----:B------:R-:W4:Y:S04]  /*0410*/  LDG.E R4, desc[UR16][R4.64] ;  /* 0x0000001004047981 */ /* 0x000f28000c1e1900 */
[----:B------:R-:W4:Y:S04]  /*0420*/  LDG.E R27, desc[UR16][R2.64+0x14] ;  /* 0x00001410021b7981 */ /* 0x000f28000c1e1900 */
[----:B------:R-:W4:Y:S04]  /*0430*/  LDG.E R7, desc[UR16][R6.64] ;  /* 0x0000001006077981 */ /* 0x000f28000c1e1900 */
[----:B------:R-:W4:Y:S04]  /*0440*/  LDG.E R24, desc[UR16][R2.64+0x18] ;  /* 0x0000181002187981 */ /* 0x000f28000c1e1900 */
[----:B------:R-:W4:Y:S04]  /*0450*/  LDG.E R10, desc[UR16][R10.64] ;  /* 0x000000100a0a7981 */ /* 0x000f28000c1e1900 */
[----:B------:R-:W4:Y:S01]  /*0460*/  LDG.E R28, desc[UR16][R2.64+0x1c] ;  /* 0x00001c10021c7981 */ /* 0x000f22000c1e1900 */
[----:B------:R-:W-:-:S04]  /*0470*/  UIADD3 UR4, UPT, UPT, UR4, 0x8, URZ ;  /* 0x0000000804047890 */ /* 0x000fc8000fffe0ff */
[----:B------:R-:W-:Y:S01]  /*0480*/  UISETP.NE.AND UP0, UPT, UR4, URZ, UPT ;  /* 0x000000ff0400728c */ /* 0x000fe2000bf05270 */
[----:B------:R-:W-:Y:S01]  /*0490*/  IADD3 R14, PT, PT, R14, 0x8, RZ ;  /* 0x000000080e0e7810 */ /* 0x000fe20007ffe0ff */
[----:B--2---:R-:W-:-:S04]  /*04a0*/  FFMA R21, R21, R20, R12 ;  /* 0x0000001415157223 */ /* 0x004fc8000000000c */
[----:B---3--:R-:W-:-:S04]  /*04b0*/  FFMA R19, R18, R19, R21 ;  /* 0x0000001312137223 */ /* 0x008fc80000000015 */
[----:B-----5:R-:W-:-:S04]  /*04c0*/  FFMA R17, R16, R17, R19 ;  /* 0x0000001110117223 */ /* 0x020fc80000000013 */
[----:B------:R-:W-:-:S04]  /*04d0*/  FFMA R17, R22, R23, R17 ;  /* 0x0000001716117223 */ /* 0x000fc80000000011 */
[----:B----4-:R-:W-:-:S04]  /*04e0*/  FFMA R26, R26, R9, R17 ;  /* 0x000000091a1a7223 */ /* 0x010fc80000000011 */
[----:B------:R-:W-:Y:S01]  /*04f0*/  FFMA R27, R27, R4, R26 ;  /* 0x000000041b1b7223 */ /* 0x000fe2000000001a */
[----:B------:R-:W-:-:S03]  /*0500*/  MOV R4, UR18 ;  /* 0x0000001200047c02 */ /* 0x000fc60008000f00 */
[----:B------:R-:W-:Y:S01]  /*0510*/  FFMA R7, R24, R7, R27 ;  /* 0x0000000718077223 */ /* 0x000fe2000000001b */
[----:B------:R-:W-:-:S03]  /*0520*/  LEA R15, R4, R15, 0x3 ;  /* 0x0000000f040f7211 */ /* 0x000fc600078e18ff */
[----:B------:R-:W-:Y:S01]  /*0530*/  FFMA R12, R28, R10, R7 ;  /* 0x0000000a1c0c7223 */ /* 0x000fe20000000007 */
[----:B------:R-:W-:Y:S06]  /*0540*/  BRA.U UP0, `(.L_x_2) ;  /* 0xfffffffd00347547 */ /* 0x000fec000b83ffff */
[----:B------:R-:W-:-:S12]  /*0550*/  ULOP3.LUT UR4, UR18, 0x7ffffff8, URZ, 0xc0, !UPT ;  /* 0x7ffffff812047892 */ /* 0x000fd8000f8ec0ff */
.L_x_1:
[----:B------:R-:W-:-:S04]  /*0560*/  ULOP3.LUT UR6, UR18, 0x7, URZ, 0xc0, !UPT ;  /* 0x0000000712067892 */ /* 0x000fc8000f8ec0ff */
[----:B------:R-:W-:-:S09]  /*0570*/  UISETP.NE.AND UP0, UPT, UR6, URZ, UPT ;  /* 0x000000ff0600728c */ /* 0x000fd2000bf05270 */
[----:B------:R-:W-:Y:S05]  /*0580*/  BRA.U !UP0, `(.L_x_0) ;  /* 0x0000000508147547 */ /* 0x000fea000b800000 */
[----:B------:R-:W-:Y:S01]  /*0590*/  UISETP.GE.U32.AND UP0, UPT, UR6, 0x4, UPT ;  /* 0x000000040600788c */ /* 0x000fe2000bf06070 */
[----:B------:R-:W-:Y:S01]  /*05a0*/  IMAD R2, R0, UR18, RZ ;  /* 0x0000001200027c24 */ /* 0x000fe2000f8e02ff */
[----:B------:R-:W-:-:S04]  /*05b0*/  ULOP3.LUT UR5, UR18, 0x3, URZ, 0xc0, !UPT ;  /* 0x0000000312057892 */ /* 0x000fc8000f8ec0ff */
[----:B------:R-:W-:-:S03]  /*05c0*/  UISETP.NE.AND UP1, UPT, UR5, URZ, UPT ;  /* 0x000000ff0500728c */ /* 0x000fc6000bf25270 */
[----:B------:R-:W-:Y:S08]  /*05d0*/  BRA.U !UP0, `(.L_x_3) ;  /* 0x0000000108687547 */ /* 0x000ff0000b800000 */
[----:B------:R-:W1:Y:S01]  /*05e0*/  LDC.64 R6, c[0x0][0x388] ;  /* 0x0000e200ff067b82 */ /* 0x000e620000000a00 */
[----:B------:R-:W-:Y:S02]  /*05f0*/  MOV R8, UR4 ;  /* 0x0000000400087c02 */ /* 0x000fe40008000f00 */
[----:B------:R-:W-:Y:S02]  /*0600*/  IADD3 R3, PT, PT, R2, UR4, RZ ;  /* 0x0000000402037c10 */ /* 0x000fe4000fffe0ff */
[----:B------:R-:W-:Y:S01]  /*0610*/  MOV R11, UR18 ;  /* 0x00000012000b7c02 */ /* 0x000fe20008000f00 */
[----:B------:R-:W-:Y:S02]  /*0620*/  IMAD R9, R8, UR18, R13 ;  /* 0x0000001208097c24 */ /* 0x000fe4000f8e020d */
[----:B------:R-:W2:Y:S01]  /*0630*/  LDC.64 R4, c[0x0][0x380] ;  /* 0x0000e000ff047b82 */ /* 0x000ea20000000a00 */
[----:B------:R-:W-:Y:S01]  /*0640*/  MOV R15, UR18 ;  /* 0x00000012000f7c02 */ /* 0x000fe20008000f00 */
[----:B-1----:R-:W-:Y:S01]  /*0650*/  IMAD.WIDE R6, R9, 0x4, R6 ;  /* 0x0000000409067825 */ /* 0x002fe200078e0206 */
[----:B------:R-:W-:-:S05]  /*0660*/  MOV R9, UR18 ;  /* 0x0000001200097c02 */ /* 0x000fca0008000f00 */
[----:B------:R-:W-:Y:S02]  /*0670*/  IMAD.WIDE.U32 R8, R9, 0x4, R6 ;  /* 0x0000000409087825 */ /* 0x000fe400078e0006 */
[----:B0-----:R-:W3:Y:S02]  /*0680*/  LDG.E R6, desc[UR16][R6.64] ;  /* 0x0000001006067981 */ /* 0x001ee4000c1e1900 */
[----:B--2---:R-:W-:-:S04]  /*0690*/  IMAD.WIDE R4, R3, 0x4, R4 ;  /* 0x0000000403047825 */ /* 0x004fc800078e0204 */
[----:B------:R-:W-:Y:S01]  /*06a0*/  IMAD.WIDE.U32 R10, R11, 0x4, R8 ;  /* 0x000000040b0a7825 */ /* 0x000fe200078e0008 */
[----:B------:R-:W3:Y:S04]  /*06b0*/  LDG.E R3, desc[UR16][R4.64] ;  /* 0x0000001004037981 */ /* 0x000ee8000c1e1900 */
[----:B------:R-:W2:Y:S01]  /*06c0*/  LDG.E R8, desc[UR16][R8.64] ;  /* 0x0000001008087981 */ /* 0x000ea2000c1e1900 */
[----:B------:R-:W-:-:S03]  /*06d0*/  IMAD.WIDE.U32 R14, R15, 0x4, R10 ;  /* 0x000000040f0e7825 */ /* 0x000fc600078e000a */
[----:B------:R-:W2:Y:S04]  /*06e0*/  LDG.E R16, desc[UR16][R4.64+0x4] ;  /* 0x0000041004107981 */ /* 0x000ea8000c1e1900 */
[----:B------:R-:W4:Y:S04]  /*06f0*/  LDG.E R17, desc[UR16][R10.64] ;  /* 0x000000100a117981 */ /* 0x000f28000c1e1900 */
[----:B------:R-:W4:Y:S04]  /*0700*/  LDG.E R18, desc[UR16][R4.64+0x8] ;  /* 0x0000081004127981 */ /* 0x000f28000c1e1900 */
[----:B------:R-:W5:Y:S04]  /*0710*/  LDG.E R20, desc[UR16][R4.64+0xc] ;  /* 0x00000c1004147981 */ /* 0x000f68000c1e1900 */
[----:B------:R-:W5:Y:S01]  /*0720*/  LDG.E R14, desc[UR16][R14.64] ;  /* 0x000000100e0e7981 */ /* 0x000f62000c1e1900 */
[----:B------:R-:W-:Y:S01]  /*0730*/  UIADD3 UR4, UPT, UPT, UR4, 0x4, URZ ;  /* 0x0000000404047890 */ /* 0x000fe2000fffe0ff */
[----:B---3--:R-:W-:-:S04]  /*0740*/  FFMA R3, R3, R6, R12 ;  /* 0x0000000603037223 */ /* 0x008fc8000000000c */
[----:B--2---:R-:W-:-:S04]  /*0750*/  FFMA R3, R16, R8, R3 ;  /* 0x0000000810037223 */ /* 0x004fc80000000003 */
[----:B----4-:R-:W-:-:S04]  /*0760*/  FFMA R3, R18, R17, R3 ;  /* 0x0000001112037223 */ /* 0x010fc80000000003 */
[----:B-----5:R-:W-:-:S07]  /*0770*/  FFMA R12, R20, R14, R3 ;  /* 0x0000000e140c7223 */ /* 0x020fce0000000003 */
.L_x_3:
[----:B------:R-:W-:Y:S05]  /*0780*/  BRA.U !UP1, `(.L_x_0) ;  /* 0x0000000109947547 */ /* 0x000fea000b800000 */
[----:B------:R-:W-:Y:S01]  /*0790*/  UISETP.NE.AND UP0, UPT, UR5, 0x1, UPT ;  /* 0x000000010500788c */ /* 0x000fe2000bf05270 */
[----:B------:R-:W-:Y:S01]  /*07a0*/  MOV R4, UR4 ;  /* 0x0000000400047c02 */ /* 0x000fe20008000f00 */
[----:B------:R-:W-:Y:S02]  /*07b0*/  ULOP3.LUT UR5, UR18, 0x1, URZ, 0xc0, !UPT ;  /* 0x0000000112057892 */ /* 0x000fe4000f8ec0ff */
[----:B------:R-:W-:Y:S02]  /*07c0*/  MOV R5, UR18 ;  /* 0x0000001200057c02 */ /* 0x000fe40008000f00 */
[----:B------:R-:W-:Y:S01]  /*07d0*/  UISETP.NE.U32.AND UP1, UPT, UR5, 0x1, UPT ;  /* 0x000000010500788c */ /* 0x000fe2000bf25070 */
[----:B------:R-:W-:-:S04]  /*07e0*/  PLOP3.LUT P0, PT, PT, PT, UP0, 0x80, 0x8 ;  /* 0x000000000008781c */ /* 0x000fc80003f0f008 */
[----:B------:R-:W1:Y:S01]  /*07f0*/  @UP0 LDCU.128 UR8, c[0x0][0x380] ;  /* 0x00007000ff0807ac */ /* 0x000e620008000c00 */
[----:B------:R-:W-:-:S05]  /*0800*/  PLOP3.LUT P1, PT, PT, PT, UP1, 0x80, 0x8 ;  /* 0x000000000008781c */ /* 0x000fca0003f2f018 */
[----:B------:R-:W2:Y:S03]  /*0810*/  @!UP1 LDCU.128 UR12, c[0x0][0x380] ;  /* 0x00007000ff0c97ac */ /* 0x000ea60008000c00 */
[----:B------:R-:W-:Y:S01]  /*0820*/  @P0 IMAD R3, R4, UR18, R13 ;  /* 0x0000001204030c24 */ /* 0x000fe2000f8e020d */
[----:B-1----:R-:W-:Y:S02]  /*0830*/  MOV R10, UR10 ;  /* 0x0000000a000a7c02 */ /* 0x002fe40008000f00 */
[----:B------:R-:W-:Y:S02]  /*0840*/  MOV R11, UR11 ;  /* 0x0000000b000b7c02 */ /* 0x000fe40008000f00 */
[----:B------:R-:W-:Y:S02]  /*0850*/  MOV R6, UR8 ;  /* 0x0000000800067c02 */ /* 0x000fe40008000f00 */
[----:B------:R-:W-:Y:S01]  /*0860*/  MOV R7, UR9 ;  /* 0x0000000900077c02 */ /* 0x000fe20008000f00 */
[----:B------:R-:W-:Y:S01]  /*0870*/  @P0 IMAD.WIDE R10, R3, 0x4, R10 ;  /* 0x00000004030a0825 */ /* 0x000fe200078e020a */
[----:B------:R-:W-:Y:S01]  /*0880*/  @P0 IADD3 R3, PT, PT, R2, UR4, RZ ;  /* 0x0000000402030c10 */ /* 0x000fe2000fffe0ff */
[----:B------:R-:W-:Y:S01]  /*0890*/  @UP0 UIADD3 UR4, UPT, UPT, UR4, 0x2, URZ ;  /* 0x0000000204040890 */ /* 0x000fe2000fffe0ff */
[----:B--2---:R-:W-:-:S02]  /*08a0*/  MOV R8, UR12 ;  /* 0x0000000c00087c02 */ /* 0x004fc40008000f00 */
[----:B------:R-:W-:Y:S01]  /*08b0*/  MOV R9, UR13 ;  /* 0x0000000d00097c02 */ /* 0x000fe20008000f00 */
[----:B------:R-:W-:Y:S01]  /*08c0*/  @P0 IMAD.WIDE R6, R3, 0x4, R6 ;  /* 0x0000000403060825 */ /* 0x000fe200078e0206 */
[----:B------:R-:W-:Y:S01]  /*08d0*/  MOV R14, UR14 ;  /* 0x0000000e000e7c02 */ /* 0x000fe20008000f00 */
[----:B0-----:R-:W2:Y:S01]  /*08e0*/  @P0 LDG.E R16, desc[UR16][R10.64] ;  /* 0x000000100a100981 */ /* 0x001ea2000c1e1900 */
[----:B------:R-:W-:Y:S01]  /*08f0*/  MOV R18, UR4 ;  /* 0x0000000400127c02 */ /* 0x000fe20008000f00 */
[----:B------:R-:W-:Y:S01]  /*0900*/  @P0 IMAD.WIDE.U32 R4, R5, 0x4, R10 ;  /* 0x0000000405040825 */ /* 0x000fe200078e000a */
[----:B------:R-:W-:Y:S01]  /*0910*/  @!P1 IADD3 R3, PT, PT, R2, UR4, RZ ;  /* 0x0000000402039c10 */ /* 0x000fe2000fffe0ff */
[----:B------:R-:W2:Y:S01]  /*0920*/  @P0 LDG.E R19, desc[UR16][R6.64] ;  /* 0x0000001006130981 */ /* 0x000ea2000c1e1900 */
[----:B------:R-:W-:Y:S01]  /*0930*/  MOV R15, UR15 ;  /* 0x0000000f000f7c02 */ /* 0x000fe20008000f00 */
[----:B------:R-:W-:Y:S02]  /*0940*/  @!P1 IMAD R17, R18, UR18, R13 ;  /* 0x0000001212119c24 */ /* 0x000fe4000f8e020d */
[----:B------:R-:W-:Y:S01]  /*0950*/  @!P1 IMAD.WIDE R2, R3, 0x4, R8 ;  /* 0x0000000403029825 */ /* 0x000fe200078e0208 */
[----:B------:R-:W3:Y:S03]  /*0960*/  @P0 LDG.E R21, desc[UR16][R6.64+0x4] ;  /* 0x0000041006150981 */ /* 0x000ee6000c1e1900 */
[----:B------:R-:W-:Y:S01]  /*0970*/  @!P1 IMAD.WIDE R8, R17, 0x4, R14 ;  /* 0x0000000411089825 */ /* 0x000fe200078e020e */
[----:B------:R-:W3:Y:S04]  /*0980*/  @P0 LDG.E R4, desc[UR16][R4.64] ;  /* 0x0000001004040981 */ /* 0x000ee8000c1e1900 */
[----:B------:R-:W4:Y:S04]  /*0990*/  @!P1 LDG.E R3, desc[UR16][R2.64] ;  /* 0x0000001002039981 */ /* 0x000f28000c1e1900 */
[----:B------:R-:W4:Y:S01]  /*09a0*/  @!P1 LDG.E R8, desc[UR16][R8.64] ;  /* 0x0000001008089981 */ /* 0x000f22000c1e1900 */
[----:B--2---:R-:W-:-:S04]  /*09b0*/  @P0 FFMA R16, R19, R16, R12 ;  /* 0x0000001013100223 */ /* 0x004fc8000000000c */
[----:B---3--:R-:W-:-:S04]  /*09c0*/  @P0 FFMA R12, R21, R4, R16 ;  /* 0x00000004150c0223 */ /* 0x008fc80000000010 */
[----:B----4-:R-:W-:-:S07]  /*09d0*/  @!P1 FFMA R12, R3, R8, R12 ;  /* 0x00000008030c9223 */ /* 0x010fce000000000c */
.L_x_0:
[----:B------:R-:W1:Y:S01]  /*09e0*/  LDC.64 R2, c[0x0][0x390] ;  /* 0x0000e400ff027b82 */ /* 0x000e620000000a00 */
[----:B------:R-:W-:-:S04]  /*09f0*/  IMAD R13, R0, UR18, R13 ;  /* 0x00000012000d7c24 */ /* 0x000fc8000f8e020d */
[----:B-1----:R-:W-:-:S05]  /*0a00*/  IMAD.WIDE R2, R13, 0x4, R2 ;  /* 0x000000040d027825 */ /* 0x002fca00078e0202 */
[----:B0-----:R-:W-:Y:S01]  /*0a10*/  STG.E desc[UR16][R2.64], R12 ;  /* 0x0000000c02007986 */ /* 0x001fe2000c101910 */
[----:B------:R-:W-:Y:S05]  /*0a20*/  EXIT ;  /* 0x000000000000794d */ /* 0x000fea0003800000 */
.L_x_4:
[----:B------:R-:W-:-:S00]  /*0a30*/  BRA `(.L_x_4) ;  /* 0xfffffffc00fc7947 */ /* 0x000fc0000383ffff */
[----:B------:R-:W-:-:S00]  /*0a40*/  NOP ;  /* 0x0000000000007918 */ /* 0x000fc00000000000 */
        /* <DEDUP_REMOVED lines=11> */
.L_x_5:


//--------------------- .nv.shared.reserved.0     --------------------------
	.section	.nv.shared.reserved.0,"aw",@nobits
	.weak		__nv_reservedSMEM_offset_0_alias
	.size		__nv_reservedSMEM_offset_0_alias, 0, 64
	.other		__nv_reservedSMEM_offset_0_alias,@"STO_CUDA_RESERVED_SHARED STV_DEFAULT"
__nv_reservedSMEM_offset_0_alias:
	.zero		0
	.zero		64


//--------------------- .nv.constant0._Z13matmul_kernelPfS_S_i --------------------------
	.section	.nv.constant0._Z13matmul_kernelPfS_S_i,"a",@progbits
	.sectionflags	@""
	.align	4
.nv.constant0._Z13matmul_kernelPfS_S_i:
	.zero		924


//--------------------- SYMBOLS --------------------------

	.type		.nv.reservedSmem.offset0,@object
	.size		.nv.reservedSmem.offset0,0x4
